//
// Generated by NVIDIA NVVM Compiler
//
// Compiler Build ID: CL-36424714
// Cuda compilation tools, release 13.0, V13.0.88
// Based on NVVM 20.0.0
//

.version 9.0
.target sm_100
.address_size 64

	// .globl	_Z24SimpleSumReductionKernelPiiS_

.visible .entry _Z24SimpleSumReductionKernelPiiS_(
	.param .u64 .ptr .align 1 _Z24SimpleSumReductionKernelPiiS__param_0,
	.param .u32 _Z24SimpleSumReductionKernelPiiS__param_1,
	.param .u64 .ptr .align 1 _Z24SimpleSumReductionKernelPiiS__param_2
)
{
	.reg .pred 	%p<6>;
	.reg .b32 	%r<17>;
	.reg .b64 	%rd<9>;

	ld.param.u64 	%rd4, [_Z24SimpleSumReductionKernelPiiS__param_0];
	ld.param.u32 	%r6, [_Z24SimpleSumReductionKernelPiiS__param_1];
	ld.param.u64 	%rd3, [_Z24SimpleSumReductionKernelPiiS__param_2];
	cvta.to.global.u64 	%rd1, %rd4;
	mov.u32 	%r1, %tid.x;
	shl.b32 	%r2, %r1, 1;
	mov.u32 	%r3, %ntid.x;
	mul.wide.u32 	%rd5, %r2, 4;
	add.s64 	%rd2, %rd1, %rd5;
	mov.b32 	%r16, 1;
$L__BB0_1:
	add.s32 	%r8, %r16, -1;
	and.b32  	%r9, %r8, %r1;
	setp.ne.s32 	%p1, %r9, 0;
	add.s32 	%r11, %r16, %r2;
	setp.ge.u32 	%p2, %r11, %r6;
	or.pred  	%p3, %p1, %p2;
	@%p3 bra 	$L__BB0_3;
	mul.wide.s32 	%rd6, %r16, 4;
	add.s64 	%rd7, %rd2, %rd6;
	ld.global.u32 	%r12, [%rd7];
	ld.global.u32 	%r13, [%rd2];
	add.s32 	%r14, %r13, %r12;
	st.global.u32 	[%rd2], %r14;
$L__BB0_3:
	bar.sync 	0;
	shl.b32 	%r16, %r16, 1;
	setp.le.u32 	%p4, %r16, %r3;
	@%p4 bra 	$L__BB0_1;
	setp.ne.s32 	%p5, %r1, 0;
	@%p5 bra 	$L__BB0_6;
	ld.global.u32 	%r15, [%rd1];
	cvta.to.global.u64 	%rd8, %rd3;
	st.global.u32 	[%rd8], %r15;
$L__BB0_6:
	ret;

}


// ===== COMPILED SASS (sm_100) =====

	.target	sm_100

	.elftype	@"ET_EXEC"


//--------------------- .note.nv.tkinfo           --------------------------
	.section	.note.nv.tkinfo,"",@"SHT_NOTE"
	.sectionflags	@"SHF_NOTE_NV_TKINFO"
	.tkinfo
        /*0018*/ 	.word	0x00000002
        /*0030*/ 	.string	""
        /*0030*/ 	.string	"ptxas"
        /*0030*/ 	.string	"Cuda compilation tools, release 13.0, V13.0.88"
        /*0030*/ 	.string	"Build cuda_13.0.r13.0/compiler.36424714_0"
        /*0030*/ 	.string	"-arch sm_100 -m 64 "



//--------------------- .note.nv.cuinfo           --------------------------
	.section	.note.nv.cuinfo,"",@"SHT_NOTE"
	.sectionflags	@"SHF_NOTE_NV_CUINFO"
        /*0018*/ 	.short	0x0002
        /*001a*/ 	.short	0x0064
        /*001c*/ 	.short	0x0082
	.zero		2


//--------------------- .nv.info                  --------------------------
	.section	.nv.info,"",@"SHT_CUDA_INFO"
	.align	4


	//----- nvinfo : EIATTR_REGCOUNT
	.align		4
        /*0000*/ 	.byte	0x04, 0x2f
        /*0002*/ 	.short	(.L_1 - .L_0)
	.align		4
.L_0:
        /*0004*/ 	.word	index@(_Z24SimpleSumReductionKernelPiiS_)
        /*0008*/ 	.word	0x0000000e


	//----- nvinfo : EIATTR_FRAME_SIZE
	.align		4
.L_1:
        /*000c*/ 	.byte	0x04, 0x11
        /*000e*/ 	.short	(.L_3 - .L_2)
	.align		4
.L_2:
        /*0010*/ 	.word	index@(_Z24SimpleSumReductionKernelPiiS_)
        /*0014*/ 	.word	0x00000000


	//----- nvinfo : EIATTR_MIN_STACK_SIZE
	.align		4
.L_3:
        /*0018*/ 	.byte	0x04, 0x12
        /*001a*/ 	.short	(.L_5 - .L_4)
	.align		4
.L_4:
        /*001c*/ 	.word	index@(_Z24SimpleSumReductionKernelPiiS_)
        /*0020*/ 	.word	0x00000000
.L_5:


//--------------------- .nv.compat                --------------------------
	.section	.nv.compat,"",@"SHT_CUDA_COMPAT_INFO"
	.align	4
        /*0000*/ 	.byte	0x02, 0x09, 0x00, 0x00, 0x02, 0x02, 0x01, 0x00, 0x02, 0x05, 0x05, 0x00, 0x03, 0x07, 0x01, 0x01
        /*0010*/ 	.byte	0x02, 0x03, 0x00, 0x00, 0x02, 0x06, 0x01, 0x00, 0x04, 0x0b, 0x08, 0x00, 0x09, 0x00, 0x00, 0x00
        /*0020*/ 	.byte	0x00, 0x00, 0x00, 0x00


//--------------------- .nv.info._Z24SimpleSumReductionKernelPiiS_ --------------------------
	.section	.nv.info._Z24SimpleSumReductionKernelPiiS_,"",@"SHT_CUDA_INFO"
	.sectionflags	@""
	.align	4


	//----- nvinfo : EIATTR_CUDA_API_VERSION
	.align		4
        /*0000*/ 	.byte	0x04, 0x37
        /*0002*/ 	.short	(.L_7 - .L_6)
.L_6:
        /*0004*/ 	.word	0x00000082


	//----- nvinfo : EIATTR_KPARAM_INFO
	.align		4
.L_7:
        /*0008*/ 	.byte	0x04, 0x17
        /*000a*/ 	.short	(.L_9 - .L_8)
.L_8:
        /*000c*/ 	.word	0x00000000
        /*0010*/ 	.short	0x0002
        /*0012*/ 	.short	0x0010
        /*0014*/ 	.byte	0x00, 0xf5, 0x21, 0x00


	//----- nvinfo : EIATTR_KPARAM_INFO
	.align		4
.L_9:
        /*0018*/ 	.byte	0x04, 0x17
        /*001a*/ 	.short	(.L_11 - .L_10)
.L_10:
        /*001c*/ 	.word	0x00000000
        /*0020*/ 	.short	0x0001
        /*0022*/ 	.short	0x0008
        /*0024*/ 	.byte	0x00, 0xf0, 0x11, 0x00


	//----- nvinfo : EIATTR_KPARAM_INFO
	.align		4
.L_11:
        /*0028*/ 	.byte	0x04, 0x17
        /*002a*/ 	.short	(.L_13 - .L_12)
.L_12:
        /*002c*/ 	.word	0x00000000
        /*0030*/ 	.short	0x0000
        /*0032*/ 	.short	0x0000
        /*0034*/ 	.byte	0x00, 0xf5, 0x21, 0x00


	//----- nvinfo : EIATTR_SPARSE_MMA_MASK
	.align		4
.L_13:
        /*0038*/ 	.byte	0x03, 0x50
        /*003a*/ 	.short	0x0000


	//----- nvinfo : EIATTR_MAXREG_COUNT
	.align		4
        /*003c*/ 	.byte	0x03, 0x1b
        /*003e*/ 	.short	0x00ff


	//----- nvinfo : EIATTR_NUM_BARRIERS
	.align		4
        /*0040*/ 	.byte	0x02, 0x4c
        /*0042*/ 	.byte	0x01
	.zero		1


	//----- nvinfo : EIATTR_MERCURY_ISA_VERSION
	.align		4
        /*0044*/ 	.byte	0x03, 0x5f
        /*0046*/ 	.short	0x0101


	//----- nvinfo : EIATTR_VRC_CTA_INIT_COUNT
	.align		4
        /*0048*/ 	.byte	0x02, 0x4a
	.zero		1
	.zero		1


	//----- nvinfo : EIATTR_EXIT_INSTR_OFFSETS
	.align		4
        /*004c*/ 	.byte	0x04, 0x1c
        /*004e*/ 	.short	(.L_15 - .L_14)


	//   ....[0]....
.L_14:
        /*0050*/ 	.word	0x000001a0


	//   ....[1]....
        /*0054*/ 	.word	0x000001f0


	//----- nvinfo : EIATTR_CRS_STACK_SIZE
	.align		4
.L_15:
        /*0058*/ 	.byte	0x04, 0x1e
        /*005a*/ 	.short	(.L_17 - .L_16)
.L_16:
        /*005c*/ 	.word	0x00000000


	//----- nvinfo : EIATTR_CBANK_PARAM_SIZE
	.align		4
.L_17:
        /*0060*/ 	.byte	0x03, 0x19
        /*0062*/ 	.short	0x0018


	//----- nvinfo : EIATTR_PARAM_CBANK
	.align		4
        /*0064*/ 	.byte	0x04, 0x0a
        /*0066*/ 	.short	(.L_19 - .L_18)
	.align		4
.L_18:
        /*0068*/ 	.word	index@(.nv.constant0._Z24SimpleSumReductionKernelPiiS_)
        /*006c*/ 	.short	0x0380
        /*006e*/ 	.short	0x0018


	//----- nvinfo : EIATTR_SW_WAR
	.align		4
.L_19:
        /*0070*/ 	.byte	0x04, 0x36
        /*0072*/ 	.short	(.L_21 - .L_20)
.L_20:
        /*0074*/ 	.word	0x00000008
.L_21:


//--------------------- .nv.callgraph             --------------------------
	.section	.nv.callgraph,"",@"SHT_CUDA_CALLGRAPH"
	.align	4
	.sectionentsize	8
	.align		4
        /*0000*/ 	.word	0x00000000
	.align		4
        /*0004*/ 	.word	0xffffffff
	.align		4
        /*0008*/ 	.word	0x00000000
	.align		4
        /*000c*/ 	.word	0xfffffffe
	.align		4
        /*0010*/ 	.word	0x00000000
	.align		4
        /*0014*/ 	.word	0xfffffffd
	.align		4
        /*0018*/ 	.word	0x00000000
	.align		4
        /*001c*/ 	.word	0xfffffffc


//--------------------- .text._Z24SimpleSumReductionKernelPiiS_ --------------------------
	.section	.text._Z24SimpleSumReductionKernelPiiS_,"ax",@progbits
	.align	128
        .global         _Z24SimpleSumReductionKernelPiiS_
        .type           _Z24SimpleSumReductionKernelPiiS_,@function
        .size           _Z24SimpleSumReductionKernelPiiS_,(.L_x_4 - _Z24SimpleSumReductionKernelPiiS_)
        .other          _Z24SimpleSumReductionKernelPiiS_,@"STO_CUDA_ENTRY STV_DEFAULT"
_Z24SimpleSumReductionKernelPiiS_:
.text._Z24SimpleSumReductionKernelPiiS_:
[----:B------:R-:W-:Y:S01]  /*0000*/  LDC R1, c[0x0][0x37c] ;  /* 0x0000df00ff017b82 */ /* 0x000fe20000000800 */
[----:B------:R-:W0:Y:S07]  /*0010*/  S2R R11, SR_TID.X ;  /* 0x00000000000b7919 */ /* 0x000e2e0000002100 */
[----:B------:R-:W1:Y:S01]  /*0020*/  LDC.64 R2, c[0x0][0x380] ;  /* 0x0000e000ff027b82 */ /* 0x000e620000000a00 */
[----:B------:R-:W-:Y:S01]  /*0030*/  IMAD.MOV.U32 R0, RZ, RZ, 0x1 ;  /* 0x00000001ff007424 */ /* 0x000fe200078e00ff */
[----:B------:R-:W2:Y:S01]  /*0040*/  LDCU.64 UR4, c[0x0][0x358] ;  /* 0x00006b00ff0477ac */ /* 0x000ea20008000a00 */
[----:B------:R-:W3:Y:S01]  /*0050*/  LDCU UR6, c[0x0][0x360] ;  /* 0x00006c00ff0677ac */ /* 0x000ee20008000800 */
[----:B------:R-:W4:Y:S01]  /*0060*/  LDCU UR7, c[0x0][0x388] ;  /* 0x00007100ff0777ac */ /* 0x000f220008000800 */
[----:B0-----:R-:W-:-:S04]  /*0070*/  IMAD.SHL.U32 R7, R11, 0x2, RZ ;  /* 0x000000020b077824 */ /* 0x001fc800078e00ff */
[----:B-1234-:R-:W-:-:S07]  /*0080*/  IMAD.WIDE.U32 R2, R7, 0x4, R2 ;  /* 0x0000000407027825 */ /* 0x01efce00078e0002 */
.L_x_2:
[----:B------:R-:W-:Y:S01]  /*0090*/  IADD3 R4, PT, PT, R0, -0x1, RZ ;  /* 0xffffffff00047810 */ /* 0x000fe20007ffe0ff */
[----:B------:R-:W-:Y:S01]  /*00a0*/  IMAD.IADD R5, R7, 0x1, R0 ;  /* 0x0000000107057824 */ /* 0x000fe200078e0200 */
[----:B------:R-:W-:Y:S02]  /*00b0*/  BSSY.RECONVERGENT B0, `(.L_x_0) ;  /* 0x0000009000007945 */ /* 0x000fe40003800200 */
[----:B------:R-:W-:-:S04]  /*00c0*/  LOP3.LUT P0, RZ, R4, R11, RZ, 0xc0, !PT ;  /* 0x0000000b04ff7212 */ /* 0x000fc8000780c0ff */
[----:B------:R-:W-:-:S13]  /*00d0*/  ISETP.GE.U32.OR P0, PT, R5, UR7, P0 ;  /* 0x0000000705007c0c */ /* 0x000fda0008706470 */
[----:B0-----:R-:W-:Y:S05]  /*00e0*/  @P0 BRA `(.L_x_1) ;  /* 0x0000000000140947 */ /* 0x001fea0003800000 */
[----:B------:R-:W-:Y:S01]  /*00f0*/  IMAD.WIDE R4, R0, 0x4, R2 ;  /* 0x0000000400047825 */ /* 0x000fe200078e0202 */
[----:B------:R-:W2:Y:S05]  /*0100*/  LDG.E R9, desc[UR4][R2.64] ;  /* 0x0000000402097981 */ /* 0x000eaa000c1e1900 */
[----:B------:R-:W2:Y:S02]  /*0110*/  LDG.E R4, desc[UR4][R4.64] ;  /* 0x0000000404047981 */ /* 0x000ea4000c1e1900 */
[----:B--2---:R-:W-:-:S05]  /*0120*/  IADD3 R9, PT, PT, R4, R9, RZ ;  /* 0x0000000904097210 */ /* 0x004fca0007ffe0ff */
[----:B------:R0:W-:Y:S02]  /*0130*/  STG.E desc[UR4][R2.64], R9 ;  /* 0x0000000902007986 */ /* 0x0001e4000c101904 */
.L_x_1:
[----:B------:R-:W-:Y:S05]  /*0140*/  BSYNC.RECONVERGENT B0 ;  /* 0x0000000000007941 */ /* 0x000fea0003800200 */
.L_x_0:
[----:B------:R-:W-:Y:S01]  /*0150*/  IMAD.SHL.U32 R0, R0, 0x2, RZ ;  /* 0x0000000200007824 */ /* 0x000fe200078e00ff */
[----:B------:R-:W-:Y:S04]  /*0160*/  BAR.SYNC.DEFER_BLOCKING 0x0 ;  /* 0x0000000000007b1d */ /* 0x000fe80000010000 */
[----:B------:R-:W-:-:S13]  /*0170*/  ISETP.GT.U32.AND P0, PT, R0, UR6, PT ;  /* 0x0000000600007c0c */ /* 0x000fda000bf04070 */
[----:B------:R-:W-:Y:S05]  /*0180*/  @!P0 BRA `(.L_x_2) ;  /* 0xfffffffc00c08947 */ /* 0x000fea000383ffff */
[----:B------:R-:W-:-:S13]  /*0190*/  ISETP.NE.AND P0, PT, R11, RZ, PT ;  /* 0x000000ff0b00720c */ /* 0x000fda0003f05270 */
[----:B------:R-:W-:Y:S05]  /*01a0*/  @P0 EXIT ;  /* 0x000000000000094d */ /* 0x000fea0003800000 */
[----:B0-----:R-:W0:Y:S02]  /*01b0*/  LDC.64 R2, c[0x0][0x380] ;  /* 0x0000e000ff027b82 */ /* 0x001e240000000a00 */
[----:B0-----:R-:W2:Y:S06]  /*01c0*/  LDG.E R3, desc[UR4][R2.64] ;  /* 0x0000000402037981 */ /* 0x001eac000c1e1900 */
[----:B------:R-:W2:Y:S02]  /*01d0*/  LDC.64 R4, c[0x0][0x390] ;  /* 0x0000e400ff047b82 */ /* 0x000ea40000000a00 */
[----:B--2---:R-:W-:Y:S01]  /*01e0*/  STG.E desc[UR4][R4.64], R3 ;  /* 0x0000000304007986 */ /* 0x004fe2000c101904 */
[----:B------:R-:W-:Y:S05]  /*01f0*/  EXIT ;  /* 0x000000000000794d */ /* 0x000fea0003800000 */
.L_x_3:
[----:B------:R-:W-:-:S00]  /*0200*/  BRA `(.L_x_3) ;  /* 0xfffffffc00fc7947 */ /* 0x000fc0000383ffff */
[----:B------:R-:W-:-:S00]  /*0210*/  NOP ;  /* 0x0000000000007918 */ /* 0x000fc00000000000 */
        /* <DEDUP_REMOVED lines=14> */
.L_x_4:


//--------------------- .nv.shared.reserved.0     --------------------------
	.section	.nv.shared.reserved.0,"aw",@nobits
	.weak		__nv_reservedSMEM_offset_0_alias
	.size		__nv_reservedSMEM_offset_0_alias, 0, 64
	.other		__nv_reservedSMEM_offset_0_alias,@"STO_CUDA_RESERVED_SHARED STV_DEFAULT"
__nv_reservedSMEM_offset_0_alias:
	.zero		0
	.zero		64


//--------------------- .nv.constant0._Z24SimpleSumReductionKernelPiiS_ --------------------------
	.section	.nv.constant0._Z24SimpleSumReductionKernelPiiS_,"a",@progbits
	.sectionflags	@""
	.align	4
.nv.constant0._Z24SimpleSumReductionKernelPiiS_:
	.zero		920


//--------------------- SYMBOLS --------------------------

	.type		.nv.reservedSmem.offset0,@object
	.size		.nv.reservedSmem.offset0,0x4
